//
// Generated by NVIDIA NVVM Compiler
//
// Compiler Build ID: CL-36424714
// Cuda compilation tools, release 13.0, V13.0.88
// Based on NVVM 20.0.0
//

.version 9.0
.target sm_100
.address_size 64

	// .globl	_Z4sum0PfS_i
// _ZZ4sum0PfS_iE5sdata has been demoted

.visible .entry _Z4sum0PfS_i(
	.param .u64 .ptr .align 1 _Z4sum0PfS_i_param_0,
	.param .u64 .ptr .align 1 _Z4sum0PfS_i_param_1,
	.param .u32 _Z4sum0PfS_i_param_2
)
{
	.reg .pred 	%p<11>;
	.reg .b32 	%r<25>;
	.reg .b32 	%f<18>;
	.reg .b64 	%rd<9>;
	// demoted variable
	.shared .align 4 .b8 _ZZ4sum0PfS_iE5sdata[4096];
	ld.param.u64 	%rd2, [_Z4sum0PfS_i_param_0];
	ld.param.u64 	%rd1, [_Z4sum0PfS_i_param_1];
	cvta.to.global.u64 	%rd3, %rd2;
	mov.u32 	%r1, %ctaid.x;
	mov.u32 	%r24, %ntid.x;
	mov.u32 	%r3, %tid.x;
	mad.lo.s32 	%r7, %r1, %r24, %r3;
	mul.wide.s32 	%rd4, %r7, 4;
	add.s64 	%rd5, %rd3, %rd4;
	ld.global.f32 	%f1, [%rd5];
	shl.b32 	%r8, %r3, 2;
	mov.u32 	%r9, _ZZ4sum0PfS_iE5sdata;
	add.s32 	%r4, %r9, %r8;
	st.shared.f32 	[%r4], %f1;
	bar.sync 	0;
	setp.lt.u32 	%p1, %r24, 66;
	@%p1 bra 	$L__BB0_4;
$L__BB0_1:
	shr.u32 	%r6, %r24, 1;
	setp.ge.u32 	%p2, %r3, %r6;
	@%p2 bra 	$L__BB0_3;
	shl.b32 	%r10, %r6, 2;
	add.s32 	%r11, %r4, %r10;
	ld.shared.f32 	%f2, [%r11];
	ld.shared.f32 	%f3, [%r4];
	add.f32 	%f4, %f2, %f3;
	st.shared.f32 	[%r4], %f4;
$L__BB0_3:
	bar.sync 	0;
	setp.gt.u32 	%p3, %r24, 131;
	mov.u32 	%r24, %r6;
	@%p3 bra 	$L__BB0_1;
$L__BB0_4:
	setp.ne.s32 	%p4, %r3, 0;
	@%p4 bra 	$L__BB0_6;
	ld.shared.f32 	%f5, [_ZZ4sum0PfS_iE5sdata];
	mov.b32 	%r12, %f5;
	shfl.sync.down.b32	%r13|%p5, %r12, 32, 31, -1;
	mov.b32 	%f6, %r13;
	add.f32 	%f7, %f5, %f6;
	mov.b32 	%r14, %f7;
	shfl.sync.down.b32	%r15|%p6, %r14, 16, 31, -1;
	mov.b32 	%f8, %r15;
	add.f32 	%f9, %f7, %f8;
	mov.b32 	%r16, %f9;
	shfl.sync.down.b32	%r17|%p7, %r16, 8, 31, -1;
	mov.b32 	%f10, %r17;
	add.f32 	%f11, %f9, %f10;
	mov.b32 	%r18, %f11;
	shfl.sync.down.b32	%r19|%p8, %r18, 4, 31, -1;
	mov.b32 	%f12, %r19;
	add.f32 	%f13, %f11, %f12;
	mov.b32 	%r20, %f13;
	shfl.sync.down.b32	%r21|%p9, %r20, 2, 31, -1;
	mov.b32 	%f14, %r21;
	add.f32 	%f15, %f13, %f14;
	mov.b32 	%r22, %f15;
	shfl.sync.down.b32	%r23|%p10, %r22, 1, 31, -1;
	mov.b32 	%f16, %r23;
	add.f32 	%f17, %f15, %f16;
	st.shared.f32 	[_ZZ4sum0PfS_iE5sdata], %f17;
	cvta.to.global.u64 	%rd6, %rd1;
	mul.wide.u32 	%rd7, %r1, 4;
	add.s64 	%rd8, %rd6, %rd7;
	st.global.f32 	[%rd8], %f17;
$L__BB0_6:
	ret;

}


// ===== COMPILED SASS (sm_100) =====

	.target	sm_100

	.elftype	@"ET_EXEC"


//--------------------- .note.nv.tkinfo           --------------------------
	.section	.note.nv.tkinfo,"",@"SHT_NOTE"
	.sectionflags	@"SHF_NOTE_NV_TKINFO"
	.tkinfo
        /*0018*/ 	.word	0x00000002
        /*0030*/ 	.string	""
        /*0030*/ 	.string	"ptxas"
        /*0030*/ 	.string	"Cuda compilation tools, release 13.0, V13.0.88"
        /*0030*/ 	.string	"Build cuda_13.0.r13.0/compiler.36424714_0"
        /*0030*/ 	.string	"-arch sm_100 -m 64 "



//--------------------- .note.nv.cuinfo           --------------------------
	.section	.note.nv.cuinfo,"",@"SHT_NOTE"
	.sectionflags	@"SHF_NOTE_NV_CUINFO"
        /*0018*/ 	.short	0x0002
        /*001a*/ 	.short	0x0064
        /*001c*/ 	.short	0x0082
	.zero		2


//--------------------- .nv.info                  --------------------------
	.section	.nv.info,"",@"SHT_CUDA_INFO"
	.align	4


	//----- nvinfo : EIATTR_REGCOUNT
	.align		4
        /*0000*/ 	.byte	0x04, 0x2f
        /*0002*/ 	.short	(.L_1 - .L_0)
	.align		4
.L_0:
        /*0004*/ 	.word	index@(_Z4sum0PfS_i)
        /*0008*/ 	.word	0x0000000b


	//----- nvinfo : EIATTR_FRAME_SIZE
	.align		4
.L_1:
        /*000c*/ 	.byte	0x04, 0x11
        /*000e*/ 	.short	(.L_3 - .L_2)
	.align		4
.L_2:
        /*0010*/ 	.word	index@(_Z4sum0PfS_i)
        /*0014*/ 	.word	0x00000000


	//----- nvinfo : EIATTR_MIN_STACK_SIZE
	.align		4
.L_3:
        /*0018*/ 	.byte	0x04, 0x12
        /*001a*/ 	.short	(.L_5 - .L_4)
	.align		4
.L_4:
        /*001c*/ 	.word	index@(_Z4sum0PfS_i)
        /*0020*/ 	.word	0x00000000
.L_5:


//--------------------- .nv.compat                --------------------------
	.section	.nv.compat,"",@"SHT_CUDA_COMPAT_INFO"
	.align	4
        /*0000*/ 	.byte	0x02, 0x09, 0x00, 0x00, 0x02, 0x02, 0x01, 0x00, 0x02, 0x05, 0x05, 0x00, 0x03, 0x07, 0x01, 0x01
        /*0010*/ 	.byte	0x02, 0x03, 0x00, 0x00, 0x02, 0x06, 0x01, 0x00, 0x04, 0x0b, 0x08, 0x00, 0x09, 0x00, 0x00, 0x00
        /*0020*/ 	.byte	0x00, 0x00, 0x00, 0x00


//--------------------- .nv.info._Z4sum0PfS_i     --------------------------
	.section	.nv.info._Z4sum0PfS_i,"",@"SHT_CUDA_INFO"
	.sectionflags	@""
	.align	4


	//----- nvinfo : EIATTR_CUDA_API_VERSION
	.align		4
        /*0000*/ 	.byte	0x04, 0x37
        /*0002*/ 	.short	(.L_7 - .L_6)
.L_6:
        /*0004*/ 	.word	0x00000082


	//----- nvinfo : EIATTR_KPARAM_INFO
	.align		4
.L_7:
        /*0008*/ 	.byte	0x04, 0x17
        /*000a*/ 	.short	(.L_9 - .L_8)
.L_8:
        /*000c*/ 	.word	0x00000000
        /*0010*/ 	.short	0x0002
        /*0012*/ 	.short	0x0010
        /*0014*/ 	.byte	0x00, 0xf0, 0x11, 0x00


	//----- nvinfo : EIATTR_KPARAM_INFO
	.align		4
.L_9:
        /*0018*/ 	.byte	0x04, 0x17
        /*001a*/ 	.short	(.L_11 - .L_10)
.L_10:
        /*001c*/ 	.word	0x00000000
        /*0020*/ 	.short	0x0001
        /*0022*/ 	.short	0x0008
        /*0024*/ 	.byte	0x00, 0xf5, 0x21, 0x00


	//----- nvinfo : EIATTR_KPARAM_INFO
	.align		4
.L_11:
        /*0028*/ 	.byte	0x04, 0x17
        /*002a*/ 	.short	(.L_13 - .L_12)
.L_12:
        /*002c*/ 	.word	0x00000000
        /*0030*/ 	.short	0x0000
        /*0032*/ 	.short	0x0000
        /*0034*/ 	.byte	0x00, 0xf5, 0x21, 0x00


	//----- nvinfo : EIATTR_SPARSE_MMA_MASK
	.align		4
.L_13:
        /*0038*/ 	.byte	0x03, 0x50
        /*003a*/ 	.short	0x0000


	//----- nvinfo : EIATTR_MAXREG_COUNT
	.align		4
        /*003c*/ 	.byte	0x03, 0x1b
        /*003e*/ 	.short	0x00ff


	//----- nvinfo : EIATTR_NUM_BARRIERS
	.align		4
        /*0040*/ 	.byte	0x02, 0x4c
        /*0042*/ 	.byte	0x01
	.zero		1


	//----- nvinfo : EIATTR_MERCURY_ISA_VERSION
	.align		4
        /*0044*/ 	.byte	0x03, 0x5f
        /*0046*/ 	.short	0x0101


	//----- nvinfo : EIATTR_VRC_CTA_INIT_COUNT
	.align		4
        /*0048*/ 	.byte	0x02, 0x4a
	.zero		1
	.zero		1


	//----- nvinfo : EIATTR_EXIT_INSTR_OFFSETS
	.align		4
        /*004c*/ 	.byte	0x04, 0x1c
        /*004e*/ 	.short	(.L_15 - .L_14)


	//   ....[0]....
.L_14:
        /*0050*/ 	.word	0x000001e0


	//   ....[1]....
        /*0054*/ 	.word	0x000002d0


	//----- nvinfo : EIATTR_CBANK_PARAM_SIZE
	.align		4
.L_15:
        /*0058*/ 	.byte	0x03, 0x19
        /*005a*/ 	.short	0x0014


	//----- nvinfo : EIATTR_PARAM_CBANK
	.align		4
        /*005c*/ 	.byte	0x04, 0x0a
        /*005e*/ 	.short	(.L_17 - .L_16)
	.align		4
.L_16:
        /*0060*/ 	.word	index@(.nv.constant0._Z4sum0PfS_i)
        /*0064*/ 	.short	0x0380
        /*0066*/ 	.short	0x0014


	//----- nvinfo : EIATTR_SW_WAR
	.align		4
.L_17:
        /*0068*/ 	.byte	0x04, 0x36
        /*006a*/ 	.short	(.L_19 - .L_18)
.L_18:
        /*006c*/ 	.word	0x00000008
.L_19:


//--------------------- .nv.callgraph             --------------------------
	.section	.nv.callgraph,"",@"SHT_CUDA_CALLGRAPH"
	.align	4
	.sectionentsize	8
	.align		4
        /*0000*/ 	.word	0x00000000
	.align		4
        /*0004*/ 	.word	0xffffffff
	.align		4
        /*0008*/ 	.word	0x00000000
	.align		4
        /*000c*/ 	.word	0xfffffffe
	.align		4
        /*0010*/ 	.word	0x00000000
	.align		4
        /*0014*/ 	.word	0xfffffffd
	.align		4
        /*0018*/ 	.word	0x00000000
	.align		4
        /*001c*/ 	.word	0xfffffffc


//--------------------- .text._Z4sum0PfS_i        --------------------------
	.section	.text._Z4sum0PfS_i,"ax",@progbits
	.align	128
        .global         _Z4sum0PfS_i
        .type           _Z4sum0PfS_i,@function
        .size           _Z4sum0PfS_i,(.L_x_3 - _Z4sum0PfS_i)
        .other          _Z4sum0PfS_i,@"STO_CUDA_ENTRY STV_DEFAULT"
_Z4sum0PfS_i:
.text._Z4sum0PfS_i:
[----:B------:R-:W-:Y:S01]  /*0000*/  LDC R1, c[0x0][0x37c] ;  /* 0x0000df00ff017b82 */ /* 0x000fe20000000800 */
[----:B------:R-:W0:Y:S07]  /*0010*/  S2R R7, SR_CTAID.X ;  /* 0x0000000000077919 */ /* 0x000e2e0000002500 */
[----:B------:R-:W1:Y:S01]  /*0020*/  LDC.64 R2, c[0x0][0x380] ;  /* 0x0000e000ff027b82 */ /* 0x000e620000000a00 */
[----:B------:R-:W0:Y:S01]  /*0030*/  LDCU UR8, c[0x0][0x360] ;  /* 0x00006c00ff0877ac */ /* 0x000e220008000800 */
[----:B------:R-:W0:Y:S01]  /*0040*/  S2R R6, SR_TID.X ;  /* 0x0000000000067919 */ /* 0x000e220000002100 */
[----:B------:R-:W2:Y:S01]  /*0050*/  LDCU.64 UR6, c[0x0][0x358] ;  /* 0x00006b00ff0677ac */ /* 0x000ea20008000a00 */
[----:B0-----:R-:W-:-:S04]  /*0060*/  IMAD R5, R7, UR8, R6 ;  /* 0x0000000807057c24 */ /* 0x001fc8000f8e0206 */
[----:B-1----:R-:W-:-:S06]  /*0070*/  IMAD.WIDE R2, R5, 0x4, R2 ;  /* 0x0000000405027825 */ /* 0x002fcc00078e0202 */
[----:B--2---:R-:W2:Y:S01]  /*0080*/  LDG.E R2, desc[UR6][R2.64] ;  /* 0x0000000602027981 */ /* 0x004ea2000c1e1900 */
[----:B------:R-:W0:Y:S01]  /*0090*/  S2UR UR5, SR_CgaCtaId ;  /* 0x00000000000579c3 */ /* 0x000e220000008800 */
[----:B------:R-:W-:Y:S01]  /*00a0*/  UMOV UR4, 0x400 ;  /* 0x0000040000047882 */ /* 0x000fe20000000000 */
[----:B------:R-:W-:Y:S01]  /*00b0*/  UISETP.GE.U32.AND UP0, UPT, UR8, 0x42, UPT ;  /* 0x000000420800788c */ /* 0x000fe2000bf06070 */
[----:B------:R-:W-:Y:S01]  /*00c0*/  ISETP.NE.AND P0, PT, R6, RZ, PT ;  /* 0x000000ff0600720c */ /* 0x000fe20003f05270 */
[----:B0-----:R-:W-:-:S06]  /*00d0*/  ULEA UR4, UR5, UR4, 0x18 ;  /* 0x0000000405047291 */ /* 0x001fcc000f8ec0ff */
[----:B------:R-:W-:-:S05]  /*00e0*/  LEA R5, R6, UR4, 0x2 ;  /* 0x0000000406057c11 */ /* 0x000fca000f8e10ff */
[----:B--2---:R0:W-:Y:S01]  /*00f0*/  STS [R5], R2 ;  /* 0x0000000205007388 */ /* 0x0041e20000000800 */
[----:B------:R-:W-:Y:S06]  /*0100*/  BAR.SYNC.DEFER_BLOCKING 0x0 ;  /* 0x0000000000007b1d */ /* 0x000fec0000010000 */
[----:B------:R-:W-:Y:S05]  /*0110*/  BRA.U !UP0, `(.L_x_0) ;  /* 0x0000000108307547 */ /* 0x000fea000b800000 */
[----:B------:R-:W-:-:S07]  /*0120*/  MOV R0, UR8 ;  /* 0x0000000800007c02 */ /* 0x000fce0008000f00 */
.L_x_1:
[----:B------:R-:W-:-:S04]  /*0130*/  SHF.R.U32.HI R8, RZ, 0x1, R0 ;  /* 0x00000001ff087819 */ /* 0x000fc80000011600 */
[----:B------:R-:W-:-:S13]  /*0140*/  ISETP.GE.U32.AND P1, PT, R6, R8, PT ;  /* 0x000000080600720c */ /* 0x000fda0003f26070 */
[----:B0-----:R-:W-:Y:S01]  /*0150*/  @!P1 LEA R2, R8, R5, 0x2 ;  /* 0x0000000508029211 */ /* 0x001fe200078e10ff */
[----:B------:R-:W-:Y:S05]  /*0160*/  @!P1 LDS R3, [R5] ;  /* 0x0000000005039984 */ /* 0x000fea0000000800 */
[----:B------:R-:W0:Y:S02]  /*0170*/  @!P1 LDS R2, [R2] ;  /* 0x0000000002029984 */ /* 0x000e240000000800 */
[----:B0-----:R-:W-:-:S05]  /*0180*/  @!P1 FADD R4, R2, R3 ;  /* 0x0000000302049221 */ /* 0x001fca0000000000 */
[----:B------:R1:W-:Y:S01]  /*0190*/  @!P1 STS [R5], R4 ;  /* 0x0000000405009388 */ /* 0x0003e20000000800 */
[----:B------:R-:W-:Y:S01]  /*01a0*/  BAR.SYNC.DEFER_BLOCKING 0x0 ;  /* 0x0000000000007b1d */ /* 0x000fe20000010000 */
[----:B------:R-:W-:Y:S02]  /*01b0*/  ISETP.GT.U32.AND P1, PT, R0, 0x83, PT ;  /* 0x000000830000780c */ /* 0x000fe40003f24070 */
[----:B------:R-:W-:-:S11]  /*01c0*/  MOV R0, R8 ;  /* 0x0000000800007202 */ /* 0x000fd60000000f00 */
[----:B-1----:R-:W-:Y:S05]  /*01d0*/  @P1 BRA `(.L_x_1) ;  /* 0xfffffffc00d41947 */ /* 0x002fea000383ffff */
.L_x_0:
[----:B------:R-:W-:Y:S05]  /*01e0*/  @P0 EXIT ;  /* 0x000000000000094d */ /* 0x000fea0003800000 */
[----:B------:R-:W1:Y:S01]  /*01f0*/  S2UR UR5, SR_CgaCtaId ;  /* 0x00000000000579c3 */ /* 0x000e620000008800 */
[----:B------:R-:W-:-:S07]  /*0200*/  UMOV UR4, 0x400 ;  /* 0x0000040000047882 */ /* 0x000fce0000000000 */
[----:B0-----:R-:W0:Y:S01]  /*0210*/  LDC.64 R2, c[0x0][0x388] ;  /* 0x0000e200ff027b82 */ /* 0x001e220000000a00 */
[----:B-1----:R-:W-:Y:S01]  /*0220*/  ULEA UR4, UR5, UR4, 0x18 ;  /* 0x0000000405047291 */ /* 0x002fe2000f8ec0ff */
[----:B0-----:R-:W-:-:S08]  /*0230*/  IMAD.WIDE.U32 R2, R7, 0x4, R2 ;  /* 0x0000000407027825 */ /* 0x001fd000078e0002 */
[----:B------:R-:W0:Y:S02]  /*0240*/  LDS R0, [UR4] ;  /* 0x00000004ff007984 */ /* 0x000e240008000800 */
[----:B0-----:R-:W-:-:S04]  /*0250*/  FADD R0, R0, R0 ;  /* 0x0000000000007221 */ /* 0x001fc80000000000 */
[----:B------:R-:W-:-:S04]  /*0260*/  FADD R0, R0, R0 ;  /* 0x0000000000007221 */ /* 0x000fc80000000000 */
[----:B------:R-:W-:-:S04]  /*0270*/  FADD R0, R0, R0 ;  /* 0x0000000000007221 */ /* 0x000fc80000000000 */
[----:B------:R-:W-:-:S04]  /*0280*/  FADD R0, R0, R0 ;  /* 0x0000000000007221 */ /* 0x000fc80000000000 */
[----:B------:R-:W-:-:S04]  /*0290*/  FADD R0, R0, R0 ;  /* 0x0000000000007221 */ /* 0x000fc80000000000 */
[----:B------:R-:W-:-:S05]  /*02a0*/  FADD R5, R0, R0 ;  /* 0x0000000000057221 */ /* 0x000fca0000000000 */
[----:B------:R-:W-:Y:S04]  /*02b0*/  STG.E desc[UR6][R2.64], R5 ;  /* 0x0000000502007986 */ /* 0x000fe8000c101906 */
[----:B------:R-:W-:Y:S01]  /*02c0*/  STS [UR4], R5 ;  /* 0x00000005ff007988 */ /* 0x000fe20008000804 */
[----:B------:R-:W-:Y:S05]  /*02d0*/  EXIT ;  /* 0x000000000000794d */ /* 0x000fea0003800000 */
.L_x_2:
[----:B------:R-:W-:-:S00]  /*02e0*/  BRA `(.L_x_2) ;  /* 0xfffffffc00fc7947 */ /* 0x000fc0000383ffff */
[----:B------:R-:W-:-:S00]  /*02f0*/  NOP ;  /* 0x0000000000007918 */ /* 0x000fc00000000000 */
        /* <DEDUP_REMOVED lines=8> */
.L_x_3:


//--------------------- .nv.shared._Z4sum0PfS_i   --------------------------
	.section	.nv.shared._Z4sum0PfS_i,"aw",@nobits
	.sectionflags	@""
	.align	4
.nv.shared._Z4sum0PfS_i:
	.zero		5120


//--------------------- .nv.shared.reserved.0     --------------------------
	.section	.nv.shared.reserved.0,"aw",@nobits
	.weak		__nv_reservedSMEM_offset_0_alias
	.size		__nv_reservedSMEM_offset_0_alias, 0, 64
	.other		__nv_reservedSMEM_offset_0_alias,@"STO_CUDA_RESERVED_SHARED STV_DEFAULT"
__nv_reservedSMEM_offset_0_alias:
	.zero		0
	.zero		64


//--------------------- .nv.constant0._Z4sum0PfS_i --------------------------
	.section	.nv.constant0._Z4sum0PfS_i,"a",@progbits
	.sectionflags	@""
	.align	4
.nv.constant0._Z4sum0PfS_i:
	.zero		916


//--------------------- SYMBOLS --------------------------

	.type		.nv.reservedSmem.offset0,@object
	.size		.nv.reservedSmem.offset0,0x4
	.type		.nv.reservedSmem.cap,@object
	.size		.nv.reservedSmem.cap,0x4
